//
// Generated by NVIDIA NVVM Compiler
//
// Compiler Build ID: CL-36424714
// Cuda compilation tools, release 13.0, V13.0.88
// Based on NVVM 20.0.0
//

.version 9.0
.target sm_100
.address_size 64

	// .globl	_Z19compute_temperaturePdS_S_didd
// _ZZ18max_diff_reductionPdS_S_iE4data has been demoted
// _ZZ24max_diff_final_reductionPdS_iE10shared_max has been demoted

.visible .entry _Z19compute_temperaturePdS_S_didd(
	.param .u64 .ptr .align 1 _Z19compute_temperaturePdS_S_didd_param_0,
	.param .u64 .ptr .align 1 _Z19compute_temperaturePdS_S_didd_param_1,
	.param .u64 .ptr .align 1 _Z19compute_temperaturePdS_S_didd_param_2,
	.param .f64 _Z19compute_temperaturePdS_S_didd_param_3,
	.param .u32 _Z19compute_temperaturePdS_S_didd_param_4,
	.param .f64 _Z19compute_temperaturePdS_S_didd_param_5,
	.param .f64 _Z19compute_temperaturePdS_S_didd_param_6
)
{
	.reg .pred 	%p<9>;
	.reg .b32 	%r<19>;
	.reg .b64 	%rd<21>;
	.reg .b64 	%fd<16>;

	ld.param.u64 	%rd2, [_Z19compute_temperaturePdS_S_didd_param_0];
	ld.param.u64 	%rd4, [_Z19compute_temperaturePdS_S_didd_param_1];
	ld.param.u64 	%rd3, [_Z19compute_temperaturePdS_S_didd_param_2];
	ld.param.f64 	%fd1, [_Z19compute_temperaturePdS_S_didd_param_3];
	ld.param.u32 	%r6, [_Z19compute_temperaturePdS_S_didd_param_4];
	ld.param.f64 	%fd2, [_Z19compute_temperaturePdS_S_didd_param_5];
	ld.param.f64 	%fd3, [_Z19compute_temperaturePdS_S_didd_param_6];
	cvta.to.global.u64 	%rd1, %rd4;
	mov.u32 	%r7, %ctaid.x;
	mov.u32 	%r8, %ntid.x;
	mov.u32 	%r9, %tid.x;
	mad.lo.s32 	%r1, %r7, %r8, %r9;
	mov.u32 	%r10, %ctaid.y;
	mov.u32 	%r11, %ntid.y;
	mov.u32 	%r12, %tid.y;
	mad.lo.s32 	%r13, %r10, %r11, %r12;
	max.s32 	%r14, %r1, %r13;
	setp.ge.s32 	%p1, %r14, %r6;
	@%p1 bra 	$L__BB0_4;
	mul.lo.s32 	%r3, %r6, %r13;
	add.s32 	%r4, %r3, %r1;
	setp.ne.s32 	%p2, %r1, 0;
	add.s32 	%r15, %r6, -1;
	setp.ne.s32 	%p3, %r1, %r15;
	and.pred  	%p4, %p2, %p3;
	setp.ne.s32 	%p5, %r13, 0;
	and.pred  	%p6, %p5, %p4;
	setp.ne.s32 	%p7, %r13, %r15;
	and.pred  	%p8, %p6, %p7;
	@%p8 bra 	$L__BB0_3;
	mul.wide.s32 	%rd19, %r4, 8;
	add.s64 	%rd20, %rd1, %rd19;
	st.global.f64 	[%rd20], %fd3;
	bra.uni 	$L__BB0_4;
$L__BB0_3:
	cvta.to.global.u64 	%rd5, %rd2;
	sub.s32 	%r16, %r3, %r6;
	add.s32 	%r17, %r16, %r1;
	add.s32 	%r18, %r4, %r6;
	mul.f64 	%fd4, %fd2, %fd2;
	div.rn.f64 	%fd5, %fd4, %fd1;
	cvta.to.global.u64 	%rd6, %rd3;
	mul.wide.s32 	%rd7, %r4, 8;
	add.s64 	%rd8, %rd6, %rd7;
	ld.global.f64 	%fd6, [%rd8];
	mul.wide.s32 	%rd9, %r17, 8;
	add.s64 	%rd10, %rd5, %rd9;
	ld.global.f64 	%fd7, [%rd10];
	mul.wide.s32 	%rd11, %r18, 8;
	add.s64 	%rd12, %rd5, %rd11;
	ld.global.f64 	%fd8, [%rd12];
	add.f64 	%fd9, %fd7, %fd8;
	cvt.s64.s32 	%rd13, %r3;
	cvt.s64.s32 	%rd14, %r1;
	add.s64 	%rd15, %rd14, %rd13;
	shl.b64 	%rd16, %rd15, 3;
	add.s64 	%rd17, %rd5, %rd16;
	ld.global.f64 	%fd10, [%rd17+-8];
	add.f64 	%fd11, %fd9, %fd10;
	ld.global.f64 	%fd12, [%rd17+8];
	add.f64 	%fd13, %fd11, %fd12;
	fma.rn.f64 	%fd14, %fd5, %fd6, %fd13;
	mul.f64 	%fd15, %fd14, 0d3FD0000000000000;
	add.s64 	%rd18, %rd1, %rd7;
	st.global.f64 	[%rd18], %fd15;
$L__BB0_4:
	ret;

}
	// .globl	_Z18max_diff_reductionPdS_S_i
.visible .entry _Z18max_diff_reductionPdS_S_i(
	.param .u64 .ptr .align 1 _Z18max_diff_reductionPdS_S_i_param_0,
	.param .u64 .ptr .align 1 _Z18max_diff_reductionPdS_S_i_param_1,
	.param .u64 .ptr .align 1 _Z18max_diff_reductionPdS_S_i_param_2,
	.param .u32 _Z18max_diff_reductionPdS_S_i_param_3
)
{
	.reg .pred 	%p<11>;
	.reg .b32 	%r<13>;
	.reg .b64 	%rd<12>;
	.reg .b64 	%fd<33>;
	// demoted variable
	.shared .align 8 .b8 _ZZ18max_diff_reductionPdS_S_iE4data[2048];
	ld.param.u64 	%rd1, [_Z18max_diff_reductionPdS_S_i_param_0];
	ld.param.u64 	%rd2, [_Z18max_diff_reductionPdS_S_i_param_1];
	ld.param.u64 	%rd3, [_Z18max_diff_reductionPdS_S_i_param_2];
	ld.param.u32 	%r5, [_Z18max_diff_reductionPdS_S_i_param_3];
	mov.u32 	%r6, %tid.y;
	mov.u32 	%r7, %ntid.x;
	mov.u32 	%r8, %tid.x;
	mad.lo.s32 	%r1, %r6, %r7, %r8;
	mov.u32 	%r2, %ctaid.x;
	mul.lo.s32 	%r9, %r2, %r7;
	mov.u32 	%r10, %ntid.y;
	mad.lo.s32 	%r3, %r9, %r10, %r1;
	setp.ge.s32 	%p1, %r3, %r5;
	mov.f64 	%fd32, 0d0000000000000000;
	@%p1 bra 	$L__BB1_2;
	cvta.to.global.u64 	%rd4, %rd2;
	cvta.to.global.u64 	%rd5, %rd1;
	mul.wide.s32 	%rd6, %r3, 8;
	add.s64 	%rd7, %rd4, %rd6;
	ld.global.f64 	%fd4, [%rd7];
	add.s64 	%rd8, %rd5, %rd6;
	ld.global.f64 	%fd5, [%rd8];
	sub.f64 	%fd6, %fd4, %fd5;
	abs.f64 	%fd32, %fd6;
$L__BB1_2:
	shl.b32 	%r11, %r1, 3;
	mov.u32 	%r12, _ZZ18max_diff_reductionPdS_S_iE4data;
	add.s32 	%r4, %r12, %r11;
	st.shared.f64 	[%r4], %fd32;
	bar.sync 	0;
	setp.gt.u32 	%p2, %r1, 127;
	@%p2 bra 	$L__BB1_4;
	ld.shared.f64 	%fd7, [%r4];
	ld.shared.f64 	%fd8, [%r4+1024];
	max.f64 	%fd9, %fd7, %fd8;
	st.shared.f64 	[%r4], %fd9;
$L__BB1_4:
	bar.sync 	0;
	setp.gt.u32 	%p3, %r1, 63;
	@%p3 bra 	$L__BB1_6;
	ld.shared.f64 	%fd10, [%r4];
	ld.shared.f64 	%fd11, [%r4+512];
	max.f64 	%fd12, %fd10, %fd11;
	st.shared.f64 	[%r4], %fd12;
$L__BB1_6:
	bar.sync 	0;
	setp.gt.u32 	%p4, %r1, 31;
	@%p4 bra 	$L__BB1_8;
	ld.shared.f64 	%fd13, [%r4];
	ld.shared.f64 	%fd14, [%r4+256];
	max.f64 	%fd15, %fd13, %fd14;
	st.shared.f64 	[%r4], %fd15;
$L__BB1_8:
	bar.sync 	0;
	setp.gt.u32 	%p5, %r1, 15;
	@%p5 bra 	$L__BB1_10;
	ld.shared.f64 	%fd16, [%r4];
	ld.shared.f64 	%fd17, [%r4+128];
	max.f64 	%fd18, %fd16, %fd17;
	st.shared.f64 	[%r4], %fd18;
$L__BB1_10:
	bar.sync 	0;
	setp.gt.u32 	%p6, %r1, 7;
	@%p6 bra 	$L__BB1_12;
	ld.shared.f64 	%fd19, [%r4];
	ld.shared.f64 	%fd20, [%r4+64];
	max.f64 	%fd21, %fd19, %fd20;
	st.shared.f64 	[%r4], %fd21;
$L__BB1_12:
	bar.sync 	0;
	setp.gt.u32 	%p7, %r1, 3;
	@%p7 bra 	$L__BB1_14;
	ld.shared.f64 	%fd22, [%r4];
	ld.shared.f64 	%fd23, [%r4+32];
	max.f64 	%fd24, %fd22, %fd23;
	st.shared.f64 	[%r4], %fd24;
$L__BB1_14:
	bar.sync 	0;
	setp.gt.u32 	%p8, %r1, 1;
	@%p8 bra 	$L__BB1_16;
	ld.shared.f64 	%fd25, [%r4];
	ld.shared.f64 	%fd26, [%r4+16];
	max.f64 	%fd27, %fd25, %fd26;
	st.shared.f64 	[%r4], %fd27;
$L__BB1_16:
	bar.sync 	0;
	setp.ne.s32 	%p9, %r1, 0;
	@%p9 bra 	$L__BB1_18;
	ld.shared.f64 	%fd28, [%r4];
	ld.shared.f64 	%fd29, [_ZZ18max_diff_reductionPdS_S_iE4data+8];
	max.f64 	%fd30, %fd28, %fd29;
	st.shared.f64 	[%r4], %fd30;
$L__BB1_18:
	setp.ne.s32 	%p10, %r1, 0;
	bar.sync 	0;
	@%p10 bra 	$L__BB1_20;
	ld.shared.f64 	%fd31, [_ZZ18max_diff_reductionPdS_S_iE4data];
	cvta.to.global.u64 	%rd9, %rd3;
	mul.wide.u32 	%rd10, %r2, 8;
	add.s64 	%rd11, %rd9, %rd10;
	st.global.f64 	[%rd11], %fd31;
$L__BB1_20:
	ret;

}
	// .globl	_Z24max_diff_final_reductionPdS_i
.visible .entry _Z24max_diff_final_reductionPdS_i(
	.param .u64 .ptr .align 1 _Z24max_diff_final_reductionPdS_i_param_0,
	.param .u64 .ptr .align 1 _Z24max_diff_final_reductionPdS_i_param_1,
	.param .u32 _Z24max_diff_final_reductionPdS_i_param_2
)
{
	.reg .pred 	%p<11>;
	.reg .b32 	%r<6>;
	.reg .b64 	%rd<8>;
	.reg .b64 	%fd<27>;
	// demoted variable
	.shared .align 8 .b8 _ZZ24max_diff_final_reductionPdS_iE10shared_max[2048];
	ld.param.u64 	%rd1, [_Z24max_diff_final_reductionPdS_i_param_0];
	ld.param.u64 	%rd2, [_Z24max_diff_final_reductionPdS_i_param_1];
	ld.param.u32 	%r3, [_Z24max_diff_final_reductionPdS_i_param_2];
	mov.u32 	%r1, %tid.x;
	setp.ge.u32 	%p1, %r1, %r3;
	shl.b32 	%r4, %r1, 3;
	mov.u32 	%r5, _ZZ24max_diff_final_reductionPdS_iE10shared_max;
	add.s32 	%r2, %r5, %r4;
	@%p1 bra 	$L__BB2_2;
	cvta.to.global.u64 	%rd4, %rd1;
	mul.wide.u32 	%rd5, %r1, 8;
	add.s64 	%rd6, %rd4, %rd5;
	ld.global.f64 	%fd1, [%rd6];
	st.shared.f64 	[%r2], %fd1;
	bra.uni 	$L__BB2_3;
$L__BB2_2:
	mov.b64 	%rd3, 0;
	st.shared.u64 	[%r2], %rd3;
$L__BB2_3:
	bar.sync 	0;
	setp.gt.u32 	%p2, %r1, 127;
	@%p2 bra 	$L__BB2_5;
	ld.shared.f64 	%fd2, [%r2];
	ld.shared.f64 	%fd3, [%r2+1024];
	max.f64 	%fd4, %fd2, %fd3;
	st.shared.f64 	[%r2], %fd4;
$L__BB2_5:
	bar.sync 	0;
	setp.gt.u32 	%p3, %r1, 63;
	@%p3 bra 	$L__BB2_7;
	ld.shared.f64 	%fd5, [%r2];
	ld.shared.f64 	%fd6, [%r2+512];
	max.f64 	%fd7, %fd5, %fd6;
	st.shared.f64 	[%r2], %fd7;
$L__BB2_7:
	bar.sync 	0;
	setp.gt.u32 	%p4, %r1, 31;
	@%p4 bra 	$L__BB2_9;
	ld.shared.f64 	%fd8, [%r2];
	ld.shared.f64 	%fd9, [%r2+256];
	max.f64 	%fd10, %fd8, %fd9;
	st.shared.f64 	[%r2], %fd10;
$L__BB2_9:
	bar.sync 	0;
	setp.gt.u32 	%p5, %r1, 15;
	@%p5 bra 	$L__BB2_11;
	ld.shared.f64 	%fd11, [%r2];
	ld.shared.f64 	%fd12, [%r2+128];
	max.f64 	%fd13, %fd11, %fd12;
	st.shared.f64 	[%r2], %fd13;
$L__BB2_11:
	bar.sync 	0;
	setp.gt.u32 	%p6, %r1, 7;
	@%p6 bra 	$L__BB2_13;
	ld.shared.f64 	%fd14, [%r2];
	ld.shared.f64 	%fd15, [%r2+64];
	max.f64 	%fd16, %fd14, %fd15;
	st.shared.f64 	[%r2], %fd16;
$L__BB2_13:
	bar.sync 	0;
	setp.gt.u32 	%p7, %r1, 3;
	@%p7 bra 	$L__BB2_15;
	ld.shared.f64 	%fd17, [%r2];
	ld.shared.f64 	%fd18, [%r2+32];
	max.f64 	%fd19, %fd17, %fd18;
	st.shared.f64 	[%r2], %fd19;
$L__BB2_15:
	bar.sync 	0;
	setp.gt.u32 	%p8, %r1, 1;
	@%p8 bra 	$L__BB2_17;
	ld.shared.f64 	%fd20, [%r2];
	ld.shared.f64 	%fd21, [%r2+16];
	max.f64 	%fd22, %fd20, %fd21;
	st.shared.f64 	[%r2], %fd22;
$L__BB2_17:
	bar.sync 	0;
	setp.ne.s32 	%p9, %r1, 0;
	@%p9 bra 	$L__BB2_19;
	ld.shared.f64 	%fd23, [%r2];
	ld.shared.f64 	%fd24, [_ZZ24max_diff_final_reductionPdS_iE10shared_max+8];
	max.f64 	%fd25, %fd23, %fd24;
	st.shared.f64 	[%r2], %fd25;
$L__BB2_19:
	setp.ne.s32 	%p10, %r1, 0;
	bar.sync 	0;
	@%p10 bra 	$L__BB2_21;
	ld.shared.f64 	%fd26, [_ZZ24max_diff_final_reductionPdS_iE10shared_max];
	cvta.to.global.u64 	%rd7, %rd2;
	st.global.f64 	[%rd7], %fd26;
$L__BB2_21:
	ret;

}


// ===== COMPILED SASS (sm_100) =====

	.target	sm_100

	.elftype	@"ET_EXEC"


//--------------------- .note.nv.tkinfo           --------------------------
	.section	.note.nv.tkinfo,"",@"SHT_NOTE"
	.sectionflags	@"SHF_NOTE_NV_TKINFO"
	.tkinfo
        /*0018*/ 	.word	0x00000002
        /*0030*/ 	.string	""
        /*0030*/ 	.string	"ptxas"
        /*0030*/ 	.string	"Cuda compilation tools, release 13.0, V13.0.88"
        /*0030*/ 	.string	"Build cuda_13.0.r13.0/compiler.36424714_0"
        /*0030*/ 	.string	"-arch sm_100 -m 64 "



//--------------------- .note.nv.cuinfo           --------------------------
	.section	.note.nv.cuinfo,"",@"SHT_NOTE"
	.sectionflags	@"SHF_NOTE_NV_CUINFO"
        /*0018*/ 	.short	0x0002
        /*001a*/ 	.short	0x0064
        /*001c*/ 	.short	0x0082
	.zero		2


//--------------------- .nv.info                  --------------------------
	.section	.nv.info,"",@"SHT_CUDA_INFO"
	.align	4


	//----- nvinfo : EIATTR_REGCOUNT
	.align		4
        /*0000*/ 	.byte	0x04, 0x2f
        /*0002*/ 	.short	(.L_1 - .L_0)
	.align		4
.L_0:
        /*0004*/ 	.word	index@(_Z19compute_temperaturePdS_S_didd)
        /*0008*/ 	.word	0x0000001d


	//----- nvinfo : EIATTR_FRAME_SIZE
	.align		4
.L_1:
        /*000c*/ 	.byte	0x04, 0x11
        /*000e*/ 	.short	(.L_3 - .L_2)
	.align		4
.L_2:
        /*0010*/ 	.word	index@($__internal_0_$__cuda_sm20_div_rn_f64_full)
        /*0014*/ 	.word	0x00000000


	//----- nvinfo : EIATTR_FRAME_SIZE
	.align		4
.L_3:
        /*0018*/ 	.byte	0x04, 0x11
        /*001a*/ 	.short	(.L_5 - .L_4)
	.align		4
.L_4:
        /*001c*/ 	.word	index@(_Z19compute_temperaturePdS_S_didd)
        /*0020*/ 	.word	0x00000000


	//----- nvinfo : EIATTR_REGCOUNT
	.align		4
.L_5:
        /*0024*/ 	.byte	0x04, 0x2f
        /*0026*/ 	.short	(.L_7 - .L_6)
	.align		4
.L_6:
        /*0028*/ 	.word	index@(_Z18max_diff_reductionPdS_S_i)
        /*002c*/ 	.word	0x0000000e


	//----- nvinfo : EIATTR_FRAME_SIZE
	.align		4
.L_7:
        /*0030*/ 	.byte	0x04, 0x11
        /*0032*/ 	.short	(.L_9 - .L_8)
	.align		4
.L_8:
        /*0034*/ 	.word	index@(_Z18max_diff_reductionPdS_S_i)
        /*0038*/ 	.word	0x00000000


	//----- nvinfo : EIATTR_REGCOUNT
	.align		4
.L_9:
        /*003c*/ 	.byte	0x04, 0x2f
        /*003e*/ 	.short	(.L_11 - .L_10)
	.align		4
.L_10:
        /*0040*/ 	.word	index@(_Z24max_diff_final_reductionPdS_i)
        /*0044*/ 	.word	0x0000000d


	//----- nvinfo : EIATTR_FRAME_SIZE
	.align		4
.L_11:
        /*0048*/ 	.byte	0x04, 0x11
        /*004a*/ 	.short	(.L_13 - .L_12)
	.align		4
.L_12:
        /*004c*/ 	.word	index@(_Z24max_diff_final_reductionPdS_i)
        /*0050*/ 	.word	0x00000000


	//----- nvinfo : EIATTR_MIN_STACK_SIZE
	.align		4
.L_13:
        /*0054*/ 	.byte	0x04, 0x12
        /*0056*/ 	.short	(.L_15 - .L_14)
	.align		4
.L_14:
        /*0058*/ 	.word	index@(_Z24max_diff_final_reductionPdS_i)
        /*005c*/ 	.word	0x00000000


	//----- nvinfo : EIATTR_MIN_STACK_SIZE
	.align		4
.L_15:
        /*0060*/ 	.byte	0x04, 0x12
        /*0062*/ 	.short	(.L_17 - .L_16)
	.align		4
.L_16:
        /*0064*/ 	.word	index@(_Z18max_diff_reductionPdS_S_i)
        /*0068*/ 	.word	0x00000000


	//----- nvinfo : EIATTR_MIN_STACK_SIZE
	.align		4
.L_17:
        /*006c*/ 	.byte	0x04, 0x12
        /*006e*/ 	.short	(.L_19 - .L_18)
	.align		4
.L_18:
        /*0070*/ 	.word	index@(_Z19compute_temperaturePdS_S_didd)
        /*0074*/ 	.word	0x00000000
.L_19:


//--------------------- .nv.compat                --------------------------
	.section	.nv.compat,"",@"SHT_CUDA_COMPAT_INFO"
	.align	4
        /*0000*/ 	.byte	0x02, 0x09, 0x00, 0x00, 0x02, 0x02, 0x01, 0x00, 0x02, 0x05, 0x05, 0x00, 0x03, 0x07, 0x01, 0x01
        /*0010*/ 	.byte	0x02, 0x03, 0x00, 0x00, 0x02, 0x06, 0x01, 0x00, 0x04, 0x0b, 0x08, 0x00, 0x01, 0x00, 0x00, 0x00
        /*0020*/ 	.byte	0x00, 0x00, 0x00, 0x00


//--------------------- .nv.info._Z24max_diff_final_reductionPdS_i --------------------------
	.section	.nv.info._Z24max_diff_final_reductionPdS_i,"",@"SHT_CUDA_INFO"
	.sectionflags	@""
	.align	4


	//----- nvinfo : EIATTR_CUDA_API_VERSION
	.align		4
        /*0000*/ 	.byte	0x04, 0x37
        /*0002*/ 	.short	(.L_21 - .L_20)
.L_20:
        /*0004*/ 	.word	0x00000082


	//----- nvinfo : EIATTR_KPARAM_INFO
	.align		4
.L_21:
        /*0008*/ 	.byte	0x04, 0x17
        /*000a*/ 	.short	(.L_23 - .L_22)
.L_22:
        /*000c*/ 	.word	0x00000000
        /*0010*/ 	.short	0x0002
        /*0012*/ 	.short	0x0010
        /*0014*/ 	.byte	0x00, 0xf0, 0x11, 0x00


	//----- nvinfo : EIATTR_KPARAM_INFO
	.align		4
.L_23:
        /*0018*/ 	.byte	0x04, 0x17
        /*001a*/ 	.short	(.L_25 - .L_24)
.L_24:
        /*001c*/ 	.word	0x00000000
        /*0020*/ 	.short	0x0001
        /*0022*/ 	.short	0x0008
        /*0024*/ 	.byte	0x00, 0xf5, 0x21, 0x00


	//----- nvinfo : EIATTR_KPARAM_INFO
	.align		4
.L_25:
        /*0028*/ 	.byte	0x04, 0x17
        /*002a*/ 	.short	(.L_27 - .L_26)
.L_26:
        /*002c*/ 	.word	0x00000000
        /*0030*/ 	.short	0x0000
        /*0032*/ 	.short	0x0000
        /*0034*/ 	.byte	0x00, 0xf5, 0x21, 0x00


	//----- nvinfo : EIATTR_SPARSE_MMA_MASK
	.align		4
.L_27:
        /*0038*/ 	.byte	0x03, 0x50
        /*003a*/ 	.short	0x0000


	//----- nvinfo : EIATTR_MAXREG_COUNT
	.align		4
        /*003c*/ 	.byte	0x03, 0x1b
        /*003e*/ 	.short	0x00ff


	//----- nvinfo : EIATTR_NUM_BARRIERS
	.align		4
        /*0040*/ 	.byte	0x02, 0x4c
        /*0042*/ 	.byte	0x01
	.zero		1


	//----- nvinfo : EIATTR_MERCURY_ISA_VERSION
	.align		4
        /*0044*/ 	.byte	0x03, 0x5f
        /*0046*/ 	.short	0x0101


	//----- nvinfo : EIATTR_VRC_CTA_INIT_COUNT
	.align		4
        /*0048*/ 	.byte	0x02, 0x4a
	.zero		1
	.zero		1


	//----- nvinfo : EIATTR_EXIT_INSTR_OFFSETS
	.align		4
        /*004c*/ 	.byte	0x04, 0x1c
        /*004e*/ 	.short	(.L_29 - .L_28)


	//   ....[0]....
.L_28:
        /*0050*/ 	.word	0x000006f0


	//   ....[1]....
        /*0054*/ 	.word	0x00000730


	//----- nvinfo : EIATTR_CBANK_PARAM_SIZE
	.align		4
.L_29:
        /*0058*/ 	.byte	0x03, 0x19
        /*005a*/ 	.short	0x0014


	//----- nvinfo : EIATTR_PARAM_CBANK
	.align		4
        /*005c*/ 	.byte	0x04, 0x0a
        /*005e*/ 	.short	(.L_31 - .L_30)
	.align		4
.L_30:
        /*0060*/ 	.word	index@(.nv.constant0._Z24max_diff_final_reductionPdS_i)
        /*0064*/ 	.short	0x0380
        /*0066*/ 	.short	0x0014


	//----- nvinfo : EIATTR_SW_WAR
	.align		4
.L_31:
        /*0068*/ 	.byte	0x04, 0x36
        /*006a*/ 	.short	(.L_33 - .L_32)
.L_32:
        /*006c*/ 	.word	0x00000008
.L_33:


//--------------------- .nv.info._Z18max_diff_reductionPdS_S_i --------------------------
	.section	.nv.info._Z18max_diff_reductionPdS_S_i,"",@"SHT_CUDA_INFO"
	.sectionflags	@""
	.align	4


	//----- nvinfo : EIATTR_CUDA_API_VERSION
	.align		4
        /*0000*/ 	.byte	0x04, 0x37
        /*0002*/ 	.short	(.L_35 - .L_34)
.L_34:
        /*0004*/ 	.word	0x00000082


	//----- nvinfo : EIATTR_KPARAM_INFO
	.align		4
.L_35:
        /*0008*/ 	.byte	0x04, 0x17
        /*000a*/ 	.short	(.L_37 - .L_36)
.L_36:
        /*000c*/ 	.word	0x00000000
        /*0010*/ 	.short	0x0003
        /*0012*/ 	.short	0x0018
        /*0014*/ 	.byte	0x00, 0xf0, 0x11, 0x00


	//----- nvinfo : EIATTR_KPARAM_INFO
	.align		4
.L_37:
        /*0018*/ 	.byte	0x04, 0x17
        /*001a*/ 	.short	(.L_39 - .L_38)
.L_38:
        /*001c*/ 	.word	0x00000000
        /*0020*/ 	.short	0x0002
        /*0022*/ 	.short	0x0010
        /*0024*/ 	.byte	0x00, 0xf5, 0x21, 0x00


	//----- nvinfo : EIATTR_KPARAM_INFO
	.align		4
.L_39:
        /*0028*/ 	.byte	0x04, 0x17
        /*002a*/ 	.short	(.L_41 - .L_40)
.L_40:
        /*002c*/ 	.word	0x00000000
        /*0030*/ 	.short	0x0001
        /*0032*/ 	.short	0x0008
        /*0034*/ 	.byte	0x00, 0xf5, 0x21, 0x00


	//----- nvinfo : EIATTR_KPARAM_INFO
	.align		4
.L_41:
        /*0038*/ 	.byte	0x04, 0x17
        /*003a*/ 	.short	(.L_43 - .L_42)
.L_42:
        /*003c*/ 	.word	0x00000000
        /*0040*/ 	.short	0x0000
        /*0042*/ 	.short	0x0000
        /*0044*/ 	.byte	0x00, 0xf5, 0x21, 0x00


	//----- nvinfo : EIATTR_SPARSE_MMA_MASK
	.align		4
.L_43:
        /*0048*/ 	.byte	0x03, 0x50
        /*004a*/ 	.short	0x0000


	//----- nvinfo : EIATTR_MAXREG_COUNT
	.align		4
        /*004c*/ 	.byte	0x03, 0x1b
        /*004e*/ 	.short	0x00ff


	//----- nvinfo : EIATTR_NUM_BARRIERS
	.align		4
        /*0050*/ 	.byte	0x02, 0x4c
        /*0052*/ 	.byte	0x01
	.zero		1


	//----- nvinfo : EIATTR_MERCURY_ISA_VERSION
	.align		4
        /*0054*/ 	.byte	0x03, 0x5f
        /*0056*/ 	.short	0x0101


	//----- nvinfo : EIATTR_VRC_CTA_INIT_COUNT
	.align		4
        /*0058*/ 	.byte	0x02, 0x4a
	.zero		1
	.zero		1


	//----- nvinfo : EIATTR_EXIT_INSTR_OFFSETS
	.align		4
        /*005c*/ 	.byte	0x04, 0x1c
        /*005e*/ 	.short	(.L_45 - .L_44)


	//   ....[0]....
.L_44:
        /*0060*/ 	.word	0x000007b0


	//   ....[1]....
        /*0064*/ 	.word	0x00000800


	//----- nvinfo : EIATTR_CBANK_PARAM_SIZE
	.align		4
.L_45:
        /*0068*/ 	.byte	0x03, 0x19
        /*006a*/ 	.short	0x001c


	//----- nvinfo : EIATTR_PARAM_CBANK
	.align		4
        /*006c*/ 	.byte	0x04, 0x0a
        /*006e*/ 	.short	(.L_47 - .L_46)
	.align		4
.L_46:
        /*0070*/ 	.word	index@(.nv.constant0._Z18max_diff_reductionPdS_S_i)
        /*0074*/ 	.short	0x0380
        /*0076*/ 	.short	0x001c


	//----- nvinfo : EIATTR_SW_WAR
	.align		4
.L_47:
        /*0078*/ 	.byte	0x04, 0x36
        /*007a*/ 	.short	(.L_49 - .L_48)
.L_48:
        /*007c*/ 	.word	0x00000008
.L_49:


//--------------------- .nv.info._Z19compute_temperaturePdS_S_didd --------------------------
	.section	.nv.info._Z19compute_temperaturePdS_S_didd,"",@"SHT_CUDA_INFO"
	.sectionflags	@""
	.align	4


	//----- nvinfo : EIATTR_CUDA_API_VERSION
	.align		4
        /*0000*/ 	.byte	0x04, 0x37
        /*0002*/ 	.short	(.L_51 - .L_50)
.L_50:
        /*0004*/ 	.word	0x00000082


	//----- nvinfo : EIATTR_KPARAM_INFO
	.align		4
.L_51:
        /*0008*/ 	.byte	0x04, 0x17
        /*000a*/ 	.short	(.L_53 - .L_52)
.L_52:
        /*000c*/ 	.word	0x00000000
        /*0010*/ 	.short	0x0006
        /*0012*/ 	.short	0x0030
        /*0014*/ 	.byte	0x00, 0xf0, 0x21, 0x00


	//----- nvinfo : EIATTR_KPARAM_INFO
	.align		4
.L_53:
        /*0018*/ 	.byte	0x04, 0x17
        /*001a*/ 	.short	(.L_55 - .L_54)
.L_54:
        /*001c*/ 	.word	0x00000000
        /*0020*/ 	.short	0x0005
        /*0022*/ 	.short	0x0028
        /*0024*/ 	.byte	0x00, 0xf0, 0x21, 0x00


	//----- nvinfo : EIATTR_KPARAM_INFO
	.align		4
.L_55:
        /*0028*/ 	.byte	0x04, 0x17
        /*002a*/ 	.short	(.L_57 - .L_56)
.L_56:
        /*002c*/ 	.word	0x00000000
        /*0030*/ 	.short	0x0004
        /*0032*/ 	.short	0x0020
        /*0034*/ 	.byte	0x00, 0xf0, 0x11, 0x00


	//----- nvinfo : EIATTR_KPARAM_INFO
	.align		4
.L_57:
        /*0038*/ 	.byte	0x04, 0x17
        /*003a*/ 	.short	(.L_59 - .L_58)
.L_58:
        /*003c*/ 	.word	0x00000000
        /*0040*/ 	.short	0x0003
        /*0042*/ 	.short	0x0018
        /*0044*/ 	.byte	0x00, 0xf0, 0x21, 0x00


	//----- nvinfo : EIATTR_KPARAM_INFO
	.align		4
.L_59:
        /*0048*/ 	.byte	0x04, 0x17
        /*004a*/ 	.short	(.L_61 - .L_60)
.L_60:
        /*004c*/ 	.word	0x00000000
        /*0050*/ 	.short	0x0002
        /*0052*/ 	.short	0x0010
        /*0054*/ 	.byte	0x00, 0xf5, 0x21, 0x00


	//----- nvinfo : EIATTR_KPARAM_INFO
	.align		4
.L_61:
        /*0058*/ 	.byte	0x04, 0x17
        /*005a*/ 	.short	(.L_63 - .L_62)
.L_62:
        /*005c*/ 	.word	0x00000000
        /*0060*/ 	.short	0x0001
        /*0062*/ 	.short	0x0008
        /*0064*/ 	.byte	0x00, 0xf5, 0x21, 0x00


	//----- nvinfo : EIATTR_KPARAM_INFO
	.align		4
.L_63:
        /*0068*/ 	.byte	0x04, 0x17
        /*006a*/ 	.short	(.L_65 - .L_64)
.L_64:
        /*006c*/ 	.word	0x00000000
        /*0070*/ 	.short	0x0000
        /*0072*/ 	.short	0x0000
        /*0074*/ 	.byte	0x00, 0xf5, 0x21, 0x00


	//----- nvinfo : EIATTR_SPARSE_MMA_MASK
	.align		4
.L_65:
        /*0078*/ 	.byte	0x03, 0x50
        /*007a*/ 	.short	0x0000


	//----- nvinfo : EIATTR_MAXREG_COUNT
	.align		4
        /*007c*/ 	.byte	0x03, 0x1b
        /*007e*/ 	.short	0x00ff


	//----- nvinfo : EIATTR_MERCURY_ISA_VERSION
	.align		4
        /*0080*/ 	.byte	0x03, 0x5f
        /*0082*/ 	.short	0x0101


	//----- nvinfo : EIATTR_VRC_CTA_INIT_COUNT
	.align		4
        /*0084*/ 	.byte	0x02, 0x4a
	.zero		1
	.zero		1


	//----- nvinfo : EIATTR_EXIT_INSTR_OFFSETS
	.align		4
        /*0088*/ 	.byte	0x04, 0x1c
        /*008a*/ 	.short	(.L_67 - .L_66)


	//   ....[0]....
.L_66:
        /*008c*/ 	.word	0x000000c0


	//   ....[1]....
        /*0090*/ 	.word	0x00000190


	//   ....[2]....
        /*0094*/ 	.word	0x00000480


	//----- nvinfo : EIATTR_CRS_STACK_SIZE
	.align		4
.L_67:
        /*0098*/ 	.byte	0x04, 0x1e
        /*009a*/ 	.short	(.L_69 - .L_68)
.L_68:
        /*009c*/ 	.word	0x00000000


	//----- nvinfo : EIATTR_CBANK_PARAM_SIZE
	.align		4
.L_69:
        /*00a0*/ 	.byte	0x03, 0x19
        /*00a2*/ 	.short	0x0038


	//----- nvinfo : EIATTR_PARAM_CBANK
	.align		4
        /*00a4*/ 	.byte	0x04, 0x0a
        /*00a6*/ 	.short	(.L_71 - .L_70)
	.align		4
.L_70:
        /*00a8*/ 	.word	index@(.nv.constant0._Z19compute_temperaturePdS_S_didd)
        /*00ac*/ 	.short	0x0380
        /*00ae*/ 	.short	0x0038


	//----- nvinfo : EIATTR_SW_WAR
	.align		4
.L_71:
        /*00b0*/ 	.byte	0x04, 0x36
        /*00b2*/ 	.short	(.L_73 - .L_72)
.L_72:
        /*00b4*/ 	.word	0x00000008
.L_73:


//--------------------- .nv.callgraph             --------------------------
	.section	.nv.callgraph,"",@"SHT_CUDA_CALLGRAPH"
	.align	4
	.sectionentsize	8
	.align		4
        /*0000*/ 	.word	0x00000000
	.align		4
        /*0004*/ 	.word	0xffffffff
	.align		4
        /*0008*/ 	.word	0x00000000
	.align		4
        /*000c*/ 	.word	0xfffffffe
	.align		4
        /*0010*/ 	.word	0x00000000
	.align		4
        /*0014*/ 	.word	0xfffffffd
	.align		4
        /*0018*/ 	.word	0x00000000
	.align		4
        /*001c*/ 	.word	0xfffffffc


//--------------------- .text._Z24max_diff_final_reductionPdS_i --------------------------
	.section	.text._Z24max_diff_final_reductionPdS_i,"ax",@progbits
	.align	128
        .global         _Z24max_diff_final_reductionPdS_i
        .type           _Z24max_diff_final_reductionPdS_i,@function
        .size           _Z24max_diff_final_reductionPdS_i,(.L_x_9 - _Z24max_diff_final_reductionPdS_i)
        .other          _Z24max_diff_final_reductionPdS_i,@"STO_CUDA_ENTRY STV_DEFAULT"
_Z24max_diff_final_reductionPdS_i:
.text._Z24max_diff_final_reductionPdS_i:
[----:B------:R-:W-:Y:S01]  /*0000*/  LDC R1, c[0x0][0x37c] ;  /* 0x0000df00ff017b82 */ /* 0x000fe20000000800 */
[----:B------:R-:W0:Y:S01]  /*0010*/  S2R R0, SR_TID.X ;  /* 0x0000000000007919 */ /* 0x000e220000002100 */
[----:B------:R-:W0:Y:S01]  /*0020*/  LDCU UR4, c[0x0][0x390] ;  /* 0x00007200ff0477ac */ /* 0x000e220008000800 */
[----:B------:R-:W1:Y:S01]  /*0030*/  LDCU.64 UR6, c[0x0][0x358] ;  /* 0x00006b00ff0677ac */ /* 0x000e620008000a00 */
[----:B0-----:R-:W-:-:S13]  /*0040*/  ISETP.GE.U32.AND P1, PT, R0, UR4, PT ;  /* 0x0000000400007c0c */ /* 0x001fda000bf26070 */
[----:B------:R-:W0:Y:S02]  /*0050*/  @!P1 LDC.64 R4, c[0x0][0x380] ;  /* 0x0000e000ff049b82 */ /* 0x000e240000000a00 */
[----:B0-----:R-:W-:-:S06]  /*0060*/  @!P1 IMAD.WIDE.U32 R4, R0, 0x8, R4 ;  /* 0x0000000800049825 */ /* 0x001fcc00078e0004 */
[----:B-1----:R-:W2:Y:S01]  /*0070*/  @!P1 LDG.E.64 R4, desc[UR6][R4.64] ;  /* 0x0000000604049981 */ /* 0x002ea2000c1e1b00 */
[----:B------:R-:W0:Y:S01]  /*0080*/  S2UR UR5, SR_CgaCtaId ;  /* 0x00000000000579c3 */ /* 0x000e220000008800 */
[----:B------:R-:W-:Y:S01]  /*0090*/  UMOV UR4, 0x400 ;  /* 0x0000040000047882 */ /* 0x000fe20000000000 */
[----:B------:R-:W-:Y:S01]  /*00a0*/  ISETP.GT.U32.AND P0, PT, R0, 0x7f, PT ;  /* 0x0000007f0000780c */ /* 0x000fe20003f04070 */
[----:B0-----:R-:W-:-:S06]  /*00b0*/  ULEA UR4, UR5, UR4, 0x18 ;  /* 0x0000000405047291 */ /* 0x001fcc000f8ec0ff */
[----:B------:R-:W-:-:S05]  /*00c0*/  LEA R2, R0, UR4, 0x3 ;  /* 0x0000000400027c11 */ /* 0x000fca000f8e18ff */
[----:B--2---:R-:W-:Y:S04]  /*00d0*/  @!P1 STS.64 [R2], R4 ;  /* 0x0000000402009388 */ /* 0x004fe80000000a00 */
[----:B------:R-:W-:Y:S01]  /*00e0*/  @P1 STS.64 [R2], RZ ;  /* 0x000000ff02001388 */ /* 0x000fe20000000a00 */
[----:B------:R-:W-:Y:S01]  /*00f0*/  BAR.SYNC.DEFER_BLOCKING 0x0 ;  /* 0x0000000000007b1d */ /* 0x000fe20000010000 */
[----:B------:R-:W-:-:S05]  /*0100*/  ISETP.GT.U32.AND P1, PT, R0, 0x3f, PT ;  /* 0x0000003f0000780c */ /* 0x000fca0003f24070 */
[----:B------:R-:W0:Y:S04]  /*0110*/  @!P0 LDS.64 R6, [R2] ;  /* 0x0000000002068984 */ /* 0x000e280000000a00 */
[----:B------:R-:W1:Y:S01]  /*0120*/  @!P0 LDS.64 R8, [R2+0x400] ;  /* 0x0004000002088984 */ /* 0x000e620000000a00 */
[----:B0-----:R-:W-:Y:S01]  /*0130*/  @!P0 IMAD.MOV.U32 R3, RZ, RZ, R7 ;  /* 0x000000ffff038224 */ /* 0x001fe200078e0007 */
[----:B-1----:R-:W-:Y:S01]  /*0140*/  @!P0 DSETP.MAX.AND P2, P3, R6, R8, PT ;  /* 0x000000080600822a */ /* 0x002fe20003b4f000 */
[----:B------:R-:W-:-:S05]  /*0150*/  @!P0 IMAD.MOV.U32 R10, RZ, RZ, R9 ;  /* 0x000000ffff0a8224 */ /* 0x000fca00078e0009 */
[----:B------:R-:W-:Y:S02]  /*0160*/  @!P0 FSEL R3, R3, R10, P2 ;  /* 0x0000000a03038208 */ /* 0x000fe40001000000 */
[----:B------:R-:W-:Y:S02]  /*0170*/  @!P0 LOP3.LUT R10, R10, 0x80000, RZ, 0xfc, !PT ;  /* 0x000800000a0a8812 */ /* 0x000fe400078efcff */
[----:B------:R-:W-:Y:S02]  /*0180*/  @!P0 SEL R4, R6, R8, P2 ;  /* 0x0000000806048207 */ /* 0x000fe40001000000 */
[----:B------:R-:W-:-:S05]  /*0190*/  @!P0 SEL R5, R10, R3, P3 ;  /* 0x000000030a058207 */ /* 0x000fca0001800000 */
[----:B------:R-:W-:Y:S01]  /*01a0*/  @!P0 STS.64 [R2], R4 ;  /* 0x0000000402008388 */ /* 0x000fe20000000a00 */
        /* <DEDUP_REMOVED lines=61> */
[----:B------:R-:W-:-:S05]  /*0580*/  ISETP.NE.AND P1, PT, R0, RZ, PT ;  /* 0x000000ff0000720c */ /* 0x000fca0003f25270 */
        /* <DEDUP_REMOVED lines=10> */
[----:B------:R-:W-:Y:S06]  /*0630*/  BAR.SYNC.DEFER_BLOCKING 0x0 ;  /* 0x0000000000007b1d */ /* 0x000fec0000010000 */
[----:B------:R-:W0:Y:S04]  /*0640*/  @!P1 LDS.64 R6, [R2] ;  /* 0x0000000002069984 */ /* 0x000e280000000a00 */
[----:B------:R-:W1:Y:S01]  /*0650*/  @!P1 LDS.64 R8, [UR4+0x8] ;  /* 0x00000804ff089984 */ /* 0x000e620008000a00 */
[----:B0-----:R-:W-:Y:S01]  /*0660*/  @!P1 IMAD.MOV.U32 R0, RZ, RZ, R7 ;  /* 0x000000ffff009224 */ /* 0x001fe200078e0007 */
[----:B-1----:R-:W-:Y:S01]  /*0670*/  @!P1 DSETP.MAX.AND P0, P2, R6, R8, PT ;  /* 0x000000080600922a */ /* 0x002fe20003a0f000 */
[----:B------:R-:W-:-:S05]  /*0680*/  @!P1 IMAD.MOV.U32 R3, RZ, RZ, R9 ;  /* 0x000000ffff039224 */ /* 0x000fca00078e0009 */
[----:B------:R-:W-:Y:S02]  /*0690*/  @!P1 FSEL R0, R0, R3, P0 ;  /* 0x0000000300009208 */ /* 0x000fe40000000000 */
[----:B------:R-:W-:Y:S02]  /*06a0*/  @!P1 LOP3.LUT R3, R3, 0x80000, RZ, 0xfc, !PT ;  /* 0x0008000003039812 */ /* 0x000fe400078efcff */
[----:B------:R-:W-:Y:S02]  /*06b0*/  @!P1 SEL R4, R6, R8, P0 ;  /* 0x0000000806049207 */ /* 0x000fe40000000000 */
[----:B------:R-:W-:-:S05]  /*06c0*/  @!P1 SEL R5, R3, R0, P2 ;  /* 0x0000000003059207 */ /* 0x000fca0001000000 */
[----:B------:R0:W-:Y:S01]  /*06d0*/  @!P1 STS.64 [R2], R4 ;  /* 0x0000000402009388 */ /* 0x0001e20000000a00 */
[----:B------:R-:W-:Y:S06]  /*06e0*/  BAR.SYNC.DEFER_BLOCKING 0x0 ;  /* 0x0000000000007b1d */ /* 0x000fec0000010000 */
[----:B------:R-:W-:Y:S05]  /*06f0*/  @P1 EXIT ;  /* 0x000000000000194d */ /* 0x000fea0003800000 */
[----:B0-----:R-:W0:Y:S01]  /*0700*/  LDS.64 R2, [UR4] ;  /* 0x00000004ff027984 */ /* 0x001e220008000a00 */
[----:B------:R-:W0:Y:S03]  /*0710*/  LDC.64 R4, c[0x0][0x388] ;  /* 0x0000e200ff047b82 */ /* 0x000e260000000a00 */
[----:B0-----:R-:W-:Y:S01]  /*0720*/  STG.E.64 desc[UR6][R4.64], R2 ;  /* 0x0000000204007986 */ /* 0x001fe2000c101b06 */
[----:B------:R-:W-:Y:S05]  /*0730*/  EXIT ;  /* 0x000000000000794d */ /* 0x000fea0003800000 */
.L_x_0:
[----:B------:R-:W-:-:S00]  /*0740*/  BRA `(.L_x_0) ;  /* 0xfffffffc00fc7947 */ /* 0x000fc0000383ffff */
[----:B------:R-:W-:-:S00]  /*0750*/  NOP ;  /* 0x0000000000007918 */ /* 0x000fc00000000000 */
        /* <DEDUP_REMOVED lines=10> */
.L_x_9:


//--------------------- .text._Z18max_diff_reductionPdS_S_i --------------------------
	.section	.text._Z18max_diff_reductionPdS_S_i,"ax",@progbits
	.align	128
        .global         _Z18max_diff_reductionPdS_S_i
        .type           _Z18max_diff_reductionPdS_S_i,@function
        .size           _Z18max_diff_reductionPdS_S_i,(.L_x_10 - _Z18max_diff_reductionPdS_S_i)
        .other          _Z18max_diff_reductionPdS_S_i,@"STO_CUDA_ENTRY STV_DEFAULT"
_Z18max_diff_reductionPdS_S_i:
.text._Z18max_diff_reductionPdS_S_i:
[----:B------:R-:W-:Y:S01]  /*0000*/  LDC R1, c[0x0][0x37c] ;  /* 0x0000df00ff017b82 */ /* 0x000fe20000000800 */
[----:B------:R-:W0:Y:S01]  /*0010*/  S2R R2, SR_TID.Y ;  /* 0x0000000000027919 */ /* 0x000e220000002200 */
[----:B------:R-:W0:Y:S06]  /*0020*/  LDCU UR4, c[0x0][0x360] ;  /* 0x00006c00ff0477ac */ /* 0x000e2c0008000800 */
[----:B------:R-:W1:Y:S01]  /*0030*/  LDC.64 R6, c[0x0][0x388] ;  /* 0x0000e200ff067b82 */ /* 0x000e620000000a00 */
[----:B------:R-:W0:Y:S01]  /*0040*/  S2R R3, SR_TID.X ;  /* 0x0000000000037919 */ /* 0x000e220000002100 */
[----:B------:R-:W2:Y:S01]  /*0050*/  LDCU UR5, c[0x0][0x364] ;  /* 0x00006c80ff0577ac */ /* 0x000ea20008000800 */
[----:B------:R-:W3:Y:S01]  /*0060*/  S2R R0, SR_CTAID.X ;  /* 0x0000000000007919 */ /* 0x000ee20000002500 */
[----:B------:R-:W4:Y:S04]  /*0070*/  LDCU UR8, c[0x0][0x398] ;  /* 0x00007300ff0877ac */ /* 0x000f280008000800 */
[----:B------:R-:W5:Y:S01]  /*0080*/  LDC.64 R8, c[0x0][0x380] ;  /* 0x0000e000ff087b82 */ /* 0x000f620000000a00 */
[----:B------:R-:W5:Y:S01]  /*0090*/  LDCU.64 UR6, c[0x0][0x358] ;  /* 0x00006b00ff0677ac */ /* 0x000f620008000a00 */
[----:B0-----:R-:W-:-:S02]  /*00a0*/  IMAD R2, R2, UR4, R3 ;  /* 0x0000000402027c24 */ /* 0x001fc4000f8e0203 */
[----:B---3--:R-:W-:-:S04]  /*00b0*/  IMAD R3, R0, UR4, RZ ;  /* 0x0000000400037c24 */ /* 0x008fc8000f8e02ff */
[----:B--2---:R-:W-:-:S05]  /*00c0*/  IMAD R3, R3, UR5, R2 ;  /* 0x0000000503037c24 */ /* 0x004fca000f8e0202 */
[----:B----4-:R-:W-:-:S13]  /*00d0*/  ISETP.GE.AND P1, PT, R3, UR8, PT ;  /* 0x0000000803007c0c */ /* 0x010fda000bf26270 */
[----:B-1----:R-:W-:-:S04]  /*00e0*/  @!P1 IMAD.WIDE R6, R3, 0x8, R6 ;  /* 0x0000000803069825 */ /* 0x002fc800078e0206 */
[----:B-----5:R-:W-:Y:S02]  /*00f0*/  @!P1 IMAD.WIDE R8, R3, 0x8, R8 ;  /* 0x0000000803089825 */ /* 0x020fe400078e0208 */
[----:B------:R-:W2:Y:S04]  /*0100*/  @!P1 LDG.E.64 R6, desc[UR6][R6.64] ;  /* 0x0000000606069981 */ /* 0x000ea8000c1e1b00 */
[----:B------:R-:W2:Y:S01]  /*0110*/  @!P1 LDG.E.64 R8, desc[UR6][R8.64] ;  /* 0x0000000608089981 */ /* 0x000ea2000c1e1b00 */
[----:B------:R-:W0:Y:S01]  /*0120*/  S2UR UR5, SR_CgaCtaId ;  /* 0x00000000000579c3 */ /* 0x000e220000008800 */
[----:B------:R-:W-:Y:S01]  /*0130*/  UMOV UR4, 0x400 ;  /* 0x0000040000047882 */ /* 0x000fe20000000000 */
[----:B------:R-:W-:Y:S02]  /*0140*/  CS2R R4, SRZ ;  /* 0x0000000000047805 */ /* 0x000fe4000001ff00 */
[----:B------:R-:W-:Y:S01]  /*0150*/  ISETP.GT.U32.AND P0, PT, R2, 0x7f, PT ;  /* 0x0000007f0200780c */ /* 0x000fe20003f04070 */
[----:B0-----:R-:W-:-:S06]  /*0160*/  ULEA UR4, UR5, UR4, 0x18 ;  /* 0x0000000405047291 */ /* 0x001fcc000f8ec0ff */
[----:B------:R-:W-:Y:S01]  /*0170*/  LEA R3, R2, UR4, 0x3 ;  /* 0x0000000402037c11 */ /* 0x000fe2000f8e18ff */
[----:B--2---:R-:W-:-:S08]  /*0180*/  @!P1 DADD R10, R6, -R8 ;  /* 0x00000000060a9229 */ /* 0x004fd00000000808 */
[----:B------:R-:W-:Y:S01]  /*0190*/  @!P1 DADD R4, -RZ, |R10| ;  /* 0x00000000ff049229 */ /* 0x000fe2000000050a */
[----:B------:R-:W-:-:S06]  /*01a0*/  ISETP.GT.U32.AND P1, PT, R2, 0x3f, PT ;  /* 0x0000003f0200780c */ /* 0x000fcc0003f24070 */
[----:B------:R-:W-:Y:S01]  /*01b0*/  STS.64 [R3], R4 ;  /* 0x0000000403007388 */ /* 0x000fe20000000a00 */
[----:B------:R-:W-:Y:S06]  /*01c0*/  BAR.SYNC.DEFER_BLOCKING 0x0 ;  /* 0x0000000000007b1d */ /* 0x000fec0000010000 */
        /* <DEDUP_REMOVED lines=96> */
[----:B------:R-:W1:Y:S02]  /*07d0*/  LDC.64 R4, c[0x0][0x390] ;  /* 0x0000e400ff047b82 */ /* 0x000e640000000a00 */
[----:B-1----:R-:W-:-:S05]  /*07e0*/  IMAD.WIDE.U32 R4, R0, 0x8, R4 ;  /* 0x0000000800047825 */ /* 0x002fca00078e0004 */
[----:B0-----:R-:W-:Y:S01]  /*07f0*/  STG.E.64 desc[UR6][R4.64], R2 ;  /* 0x0000000204007986 */ /* 0x001fe2000c101b06 */
[----:B------:R-:W-:Y:S05]  /*0800*/  EXIT ;  /* 0x000000000000794d */ /* 0x000fea0003800000 */
.L_x_1:
        /* <DEDUP_REMOVED lines=15> */
.L_x_10:


//--------------------- .text._Z19compute_temperaturePdS_S_didd --------------------------
	.section	.text._Z19compute_temperaturePdS_S_didd,"ax",@progbits
	.align	128
        .global         _Z19compute_temperaturePdS_S_didd
        .type           _Z19compute_temperaturePdS_S_didd,@function
        .size           _Z19compute_temperaturePdS_S_didd,(.L_x_8 - _Z19compute_temperaturePdS_S_didd)
        .other          _Z19compute_temperaturePdS_S_didd,@"STO_CUDA_ENTRY STV_DEFAULT"
_Z19compute_temperaturePdS_S_didd:
.text._Z19compute_temperaturePdS_S_didd:
[----:B------:R-:W-:Y:S01]  /*0000*/  LDC R1, c[0x0][0x37c] ;  /* 0x0000df00ff017b82 */ /* 0x000fe20000000800 */
[----:B------:R-:W0:Y:S07]  /*0010*/  S2R R0, SR_TID.X ;  /* 0x0000000000007919 */ /* 0x000e2e0000002100 */
[----:B------:R-:W0:Y:S01]  /*0020*/  LDC R13, c[0x0][0x360] ;  /* 0x0000d800ff0d7b82 */ /* 0x000e220000000800 */
[----:B------:R-:W1:Y:S01]  /*0030*/  LDCU UR6, c[0x0][0x3a0] ;  /* 0x00007400ff0677ac */ /* 0x000e620008000800 */
[----:B------:R-:W2:Y:S06]  /*0040*/  S2R R3, SR_TID.Y ;  /* 0x0000000000037919 */ /* 0x000eac0000002200 */
[----:B------:R-:W0:Y:S08]  /*0050*/  S2UR UR4, SR_CTAID.X ;  /* 0x00000000000479c3 */ /* 0x000e300000002500 */
[----:B------:R-:W2:Y:S08]  /*0060*/  S2UR UR5, SR_CTAID.Y ;  /* 0x00000000000579c3 */ /* 0x000eb00000002600 */
[----:B------:R-:W2:Y:S01]  /*0070*/  LDC R12, c[0x0][0x364] ;  /* 0x0000d900ff0c7b82 */ /* 0x000ea20000000800 */
[----:B0-----:R-:W-:-:S02]  /*0080*/  IMAD R13, R13, UR4, R0 ;  /* 0x000000040d0d7c24 */ /* 0x001fc4000f8e0200 */
[----:B--2---:R-:W-:-:S05]  /*0090*/  IMAD R12, R12, UR5, R3 ;  /* 0x000000050c0c7c24 */ /* 0x004fca000f8e0203 */
[----:B------:R-:W-:-:S04]  /*00a0*/  VIMNMX R0, PT, PT, R13, R12, !PT ;  /* 0x0000000c0d007248 */ /* 0x000fc80007fe0100 */
[----:B-1----:R-:W-:-:S13]  /*00b0*/  ISETP.GE.AND P0, PT, R0, UR6, PT ;  /* 0x0000000600007c0c */ /* 0x002fda000bf06270 */
[----:B------:R-:W-:Y:S05]  /*00c0*/  @P0 EXIT ;  /* 0x000000000000094d */ /* 0x000fea0003800000 */
[----:B------:R-:W-:-:S06]  /*00d0*/  UIADD3 UR4, UPT, UPT, UR6, -0x1, URZ ;  /* 0xffffffff06047890 */ /* 0x000fcc000fffe0ff */
[----:B------:R-:W-:-:S04]  /*00e0*/  ISETP.NE.AND P0, PT, R13, UR4, PT ;  /* 0x000000040d007c0c */ /* 0x000fc8000bf05270 */
[----:B------:R-:W-:-:S04]  /*00f0*/  ISETP.NE.AND P0, PT, R13, RZ, P0 ;  /* 0x000000ff0d00720c */ /* 0x000fc80000705270 */
[----:B------:R-:W-:-:S04]  /*0100*/  ISETP.NE.AND P0, PT, R12, RZ, P0 ;  /* 0x000000ff0c00720c */ /* 0x000fc80000705270 */
[C---:B------:R-:W-:Y:S01]  /*0110*/  ISETP.NE.AND P0, PT, R12.reuse, UR4, P0 ;  /* 0x000000040c007c0c */ /* 0x040fe20008705270 */
[----:B------:R-:W0:Y:S01]  /*0120*/  LDCU.64 UR4, c[0x0][0x358] ;  /* 0x00006b00ff0477ac */ /* 0x000e220008000a00 */
[----:B------:R-:W-:-:S04]  /*0130*/  IMAD R12, R12, UR6, RZ ;  /* 0x000000060c0c7c24 */ /* 0x000fc8000f8e02ff */
[----:B------:R-:W-:-:S07]  /*0140*/  IMAD.IADD R11, R13, 0x1, R12 ;  /* 0x000000010d0b7824 */ /* 0x000fce00078e020c */
[----:B------:R-:W1:Y:S08]  /*0150*/  @!P0 LDC.64 R2, c[0x0][0x388] ;  /* 0x0000e200ff028b82 */ /* 0x000e700000000a00 */
[----:B------:R-:W0:Y:S01]  /*0160*/  @!P0 LDC.64 R4, c[0x0][0x3b0] ;  /* 0x0000ec00ff048b82 */ /* 0x000e220000000a00 */
[----:B-1----:R-:W-:-:S05]  /*0170*/  @!P0 IMAD.WIDE R2, R11, 0x8, R2 ;  /* 0x000000080b028825 */ /* 0x002fca00078e0202 */
[----:B0-----:R0:W-:Y:S01]  /*0180*/  @!P0 STG.E.64 desc[UR4][R2.64], R4 ;  /* 0x0000000402008986 */ /* 0x0011e2000c101b04 */
[----:B------:R-:W-:Y:S05]  /*0190*/  @!P0 EXIT ;  /* 0x000000000000894d */ /* 0x000fea0003800000 */
[----:B------:R-:W1:Y:S01]  /*01a0*/  LDCU UR7, c[0x0][0x39c] ;  /* 0x00007380ff0777ac */ /* 0x000e620008000800 */
[----:B------:R-:W2:Y:S01]  /*01b0*/  LDC.64 R8, c[0x0][0x398] ;  /* 0x0000e600ff087b82 */ /* 0x000ea20000000a00 */
[----:B0-----:R-:W-:Y:S01]  /*01c0*/  IMAD.MOV.U32 R2, RZ, RZ, 0x1 ;  /* 0x00000001ff027424 */ /* 0x001fe200078e00ff */
[----:B------:R-:W-:-:S06]  /*01d0*/  IADD3 R10, PT, PT, R13, -UR6, R12 ;  /* 0x800000060d0a7c10 */ /* 0x000fcc000fffe00c */
[----:B------:R-:W0:Y:S01]  /*01e0*/  LDC.64 R6, c[0x0][0x3a8] ;  /* 0x0000ea00ff067b82 */ /* 0x000e220000000a00 */
[----:B-1----:R-:W2:Y:S01]  /*01f0*/  MUFU.RCP64H R3, UR7 ;  /* 0x0000000700037d08 */ /* 0x002ea20008001800 */
[----:B0-----:R-:W-:Y:S02]  /*0200*/  DMUL R6, R6, R6 ;  /* 0x0000000606067228 */ /* 0x001fe40000000000 */
[----:B--2---:R-:W-:-:S08]  /*0210*/  DFMA R4, R2, -R8, 1 ;  /* 0x3ff000000204742b */ /* 0x004fd00000000808 */
[----:B------:R-:W-:Y:S01]  /*0220*/  DFMA R4, R4, R4, R4 ;  /* 0x000000040404722b */ /* 0x000fe20000000004 */
[----:B------:R-:W-:-:S07]  /*0230*/  FSETP.GEU.AND P1, PT, |R7|, 6.5827683646048100446e-37, PT ;  /* 0x036000000700780b */ /* 0x000fce0003f2e200 */
[----:B------:R-:W-:-:S08]  /*0240*/  DFMA R4, R2, R4, R2 ;  /* 0x000000040204722b */ /* 0x000fd00000000002 */
[----:B------:R-:W-:-:S08]  /*0250*/  DFMA R2, R4, -R8, 1 ;  /* 0x3ff000000402742b */ /* 0x000fd00000000808 */
[----:B------:R-:W-:-:S08]  /*0260*/  DFMA R2, R4, R2, R4 ;  /* 0x000000020402722b */ /* 0x000fd00000000004 */
[----:B------:R-:W-:-:S08]  /*0270*/  DMUL R4, R6, R2 ;  /* 0x0000000206047228 */ /* 0x000fd00000000000 */
[----:B------:R-:W-:-:S08]  /*0280*/  DFMA R8, R4, -R8, R6 ;  /* 0x800000080408722b */ /* 0x000fd00000000006 */
[----:B------:R-:W-:-:S10]  /*0290*/  DFMA R2, R2, R8, R4 ;  /* 0x000000080202722b */ /* 0x000fd40000000004 */
[----:B------:R-:W-:-:S05]  /*02a0*/  FFMA R0, RZ, UR7, R3 ;  /* 0x00000007ff007c23 */ /* 0x000fca0008000003 */
[----:B------:R-:W-:Y:S01]  /*02b0*/  FSETP.GT.AND P0, PT, |R0|, 1.469367938527859385e-39, PT ;  /* 0x001000000000780b */ /* 0x000fe20003f04200 */
[----:B------:R-:W-:-:S12]  /*02c0*/  VIADD R0, R11, UR6 ;  /* 0x000000060b007c36 */ /* 0x000fd80008000000 */
[----:B------:R-:W-:Y:S05]  /*02d0*/  @P0 BRA P1, `(.L_x_2) ;  /* 0x0000000000080947 */ /* 0x000fea0000800000 */
[----:B------:R-:W-:-:S07]  /*02e0*/  MOV R22, 0x300 ;  /* 0x0000030000167802 */ /* 0x000fce0000000f00 */
[----:B------:R-:W-:Y:S05]  /*02f0*/  CALL.REL.NOINC `($__internal_0_$__cuda_sm20_div_rn_f64_full) ;  /* 0x0000000000647944 */ /* 0x000fea0003c00000 */
.L_x_2:
[----:B------:R-:W0:Y:S01]  /*0300*/  LDC.64 R8, c[0x0][0x380] ;  /* 0x0000e000ff087b82 */ /* 0x000e220000000a00 */
[----:B------:R-:W1:Y:S01]  /*0310*/  LDCU.64 UR6, c[0x0][0x380] ;  /* 0x00007000ff0677ac */ /* 0x000e620008000a00 */
[----:B------:R-:W-:Y:S02]  /*0320*/  SHF.R.S32.HI R15, RZ, 0x1f, R13 ;  /* 0x0000001fff0f7819 */ /* 0x000fe4000001140d */
[----:B------:R-:W-:-:S04]  /*0330*/  IADD3 R13, P0, PT, R13, R12, RZ ;  /* 0x0000000c0d0d7210 */ /* 0x000fc80007f1e0ff */
[----:B------:R-:W2:Y:S01]  /*0340*/  LDC.64 R4, c[0x0][0x390] ;  /* 0x0000e400ff047b82 */ /* 0x000ea20000000a00 */
[----:B------:R-:W-:Y:S02]  /*0350*/  LEA.HI.X.SX32 R12, R12, R15, 0x1, P0 ;  /* 0x0000000f0c0c7211 */ /* 0x000fe400000f0eff */
[----:B-1----:R-:W-:Y:S01]  /*0360*/  LEA R14, P0, R13, UR6, 0x3 ;  /* 0x000000060d0e7c11 */ /* 0x002fe2000f8018ff */
[----:B0-----:R-:W-:-:S04]  /*0370*/  IMAD.WIDE R6, R10, 0x8, R8 ;  /* 0x000000080a067825 */ /* 0x001fc800078e0208 */
[----:B------:R-:W-:Y:S02]  /*0380*/  IMAD.WIDE R8, R0, 0x8, R8 ;  /* 0x0000000800087825 */ /* 0x000fe400078e0208 */
[----:B------:R-:W3:Y:S01]  /*0390*/  LDG.E.64 R6, desc[UR4][R6.64] ;  /* 0x0000000406067981 */ /* 0x000ee2000c1e1b00 */
[----:B------:R-:W-:-:S03]  /*03a0*/  LEA.HI.X R15, R13, UR7, R12, 0x3, P0 ;  /* 0x000000070d0f7c11 */ /* 0x000fc600080f1c0c */
[----:B------:R-:W3:Y:S04]  /*03b0*/  LDG.E.64 R8, desc[UR4][R8.64] ;  /* 0x0000000408087981 */ /* 0x000ee8000c1e1b00 */
[----:B------:R-:W4:Y:S01]  /*03c0*/  LDG.E.64 R16, desc[UR4][R14.64+-0x8] ;  /* 0xfffff8040e107981 */ /* 0x000f22000c1e1b00 */
[----:B--2---:R-:W-:-:S03]  /*03d0*/  IMAD.WIDE R4, R11, 0x8, R4 ;  /* 0x000000080b047825 */ /* 0x004fc600078e0204 */
[----:B------:R-:W2:Y:S04]  /*03e0*/  LDG.E.64 R18, desc[UR4][R14.64+0x8] ;  /* 0x000008040e127981 */ /* 0x000ea8000c1e1b00 */
[----:B------:R-:W5:Y:S01]  /*03f0*/  LDG.E.64 R4, desc[UR4][R4.64] ;  /* 0x0000000404047981 */ /* 0x000f62000c1e1b00 */
[----:B---3--:R-:W-:-:S08]  /*0400*/  DADD R12, R6, R8 ;  /* 0x00000000060c7229 */ /* 0x008fd00000000008 */
[----:B----4-:R-:W-:Y:S01]  /*0410*/  DADD R12, R12, R16 ;  /* 0x000000000c0c7229 */ /* 0x010fe20000000010 */
[----:B------:R-:W0:Y:S07]  /*0420*/  LDC.64 R16, c[0x0][0x388] ;  /* 0x0000e200ff107b82 */ /* 0x000e2e0000000a00 */
[----:B--2---:R-:W-:-:S08]  /*0430*/  DADD R12, R12, R18 ;  /* 0x000000000c0c7229 */ /* 0x004fd00000000012 */
[----:B-----5:R-:W-:-:S08]  /*0440*/  DFMA R12, R4, R2, R12 ;  /* 0x00000002040c722b */ /* 0x020fd0000000000c */
[----:B------:R-:W-:Y:S01]  /*0450*/  DMUL R12, R12, 0.25 ;  /* 0x3fd000000c0c7828 */ /* 0x000fe20000000000 */
[----:B0-----:R-:W-:-:S06]  /*0460*/  IMAD.WIDE R16, R11, 0x8, R16 ;  /* 0x000000080b107825 */ /* 0x001fcc00078e0210 */
[----:B------:R-:W-:Y:S01]  /*0470*/  STG.E.64 desc[UR4][R16.64], R12 ;  /* 0x0000000c10007986 */ /* 0x000fe2000c101b04 */
[----:B------:R-:W-:Y:S05]  /*0480*/  EXIT ;  /* 0x000000000000794d */ /* 0x000fea0003800000 */
        .weak           $__internal_0_$__cuda_sm20_div_rn_f64_full
        .type           $__internal_0_$__cuda_sm20_div_rn_f64_full,@function
        .size           $__internal_0_$__cuda_sm20_div_rn_f64_full,(.L_x_8 - $__internal_0_$__cuda_sm20_div_rn_f64_full)
$__internal_0_$__cuda_sm20_div_rn_f64_full:
[----:B------:R-:W0:Y:S01]  /*0490*/  LDC.64 R2, c[0x0][0x398] ;  /* 0x0000e600ff027b82 */ /* 0x000e220000000a00 */
[----:B------:R-:W-:Y:S01]  /*04a0*/  IMAD.MOV.U32 R14, RZ, RZ, 0x1 ;  /* 0x00000001ff0e7424 */ /* 0x000fe200078e00ff */
[C---:B------:R-:W-:Y:S01]  /*04b0*/  FSETP.GEU.AND P2, PT, |R7|.reuse, 1.469367938527859385e-39, PT ;  /* 0x001000000700780b */ /* 0x040fe20003f4e200 */
[----:B------:R-:W-:Y:S01]  /*04c0*/  IMAD.MOV.U32 R21, RZ, RZ, 0x1ca00000 ;  /* 0x1ca00000ff157424 */ /* 0x000fe200078e00ff */
[----:B------:R-:W-:-:S05]  /*04d0*/  LOP3.LUT R23, R7, 0x7ff00000, RZ, 0xc0, !PT ;  /* 0x7ff0000007177812 */ /* 0x000fca00078ec0ff */
[----:B------:R-:W-:Y:S01]  /*04e0*/  IMAD.MOV.U32 R25, RZ, RZ, R23 ;  /* 0x000000ffff197224 */ /* 0x000fe200078e0017 */
[C---:B0-----:R-:W-:Y:S02]  /*04f0*/  FSETP.GEU.AND P0, PT, |R3|.reuse, 1.469367938527859385e-39, PT ;  /* 0x001000000300780b */ /* 0x041fe40003f0e200 */
[C---:B------:R-:W-:Y:S02]  /*0500*/  LOP3.LUT R4, R3.reuse, 0x800fffff, RZ, 0xc0, !PT ;  /* 0x800fffff03047812 */ /* 0x040fe400078ec0ff */
[----:B------:R-:W-:Y:S02]  /*0510*/  LOP3.LUT R20, R3, 0x7ff00000, RZ, 0xc0, !PT ;  /* 0x7ff0000003147812 */ /* 0x000fe400078ec0ff */
[----:B------:R-:W-:Y:S01]  /*0520*/  LOP3.LUT R5, R4, 0x3ff00000, RZ, 0xfc, !PT ;  /* 0x3ff0000004057812 */ /* 0x000fe200078efcff */
[----:B------:R-:W-:Y:S01]  /*0530*/  IMAD.MOV.U32 R4, RZ, RZ, R2 ;  /* 0x000000ffff047224 */ /* 0x000fe200078e0002 */
[----:B------:R-:W-:Y:S01]  /*0540*/  ISETP.GE.U32.AND P1, PT, R23, R20, PT ;  /* 0x000000141700720c */ /* 0x000fe20003f26070 */
[----:B------:R-:W-:-:S03]  /*0550*/  IMAD.MOV.U32 R24, RZ, RZ, R20 ;  /* 0x000000ffff187224 */ /* 0x000fc600078e0014 */
[----:B------:R-:W-:Y:S01]  /*0560*/  SEL R21, R21, 0x63400000, !P1 ;  /* 0x6340000015157807 */ /* 0x000fe20004800000 */
[----:B------:R-:W0:Y:S03]  /*0570*/  @!P0 LDC.64 R8, c[0x0][0x398] ;  /* 0x0000e600ff088b82 */ /* 0x000e260000000a00 */
[----:B------:R-:W-:-:S04]  /*0580*/  @!P2 LOP3.LUT R18, R21, 0x80000000, R7, 0xf8, !PT ;  /* 0x800000001512a812 */ /* 0x000fc800078ef807 */
[----:B------:R-:W-:Y:S01]  /*0590*/  @!P2 LOP3.LUT R19, R18, 0x100000, RZ, 0xfc, !PT ;  /* 0x001000001213a812 */ /* 0x000fe200078efcff */
[----:B------:R-:W-:Y:S01]  /*05a0*/  @!P2 IMAD.MOV.U32 R18, RZ, RZ, RZ ;  /* 0x000000ffff12a224 */ /* 0x000fe200078e00ff */
[----:B0-----:R-:W-:-:S06]  /*05b0*/  @!P0 DMUL R4, R8, 8.98846567431157953865e+307 ;  /* 0x7fe0000008048828 */ /* 0x001fcc0000000000 */
[----:B------:R-:W0:Y:S04]  /*05c0*/  MUFU.RCP64H R15, R5 ;  /* 0x00000005000f7308 */ /* 0x000e280000001800 */
[----:B------:R-:W-:Y:S01]  /*05d0*/  @!P0 LOP3.LUT R24, R5, 0x7ff00000, RZ, 0xc0, !PT ;  /* 0x7ff0000005188812 */ /* 0x000fe200078ec0ff */
[----:B0-----:R-:W-:-:S08]  /*05e0*/  DFMA R8, R14, -R4, 1 ;  /* 0x3ff000000e08742b */ /* 0x001fd00000000804 */
[----:B------:R-:W-:-:S08]  /*05f0*/  DFMA R8, R8, R8, R8 ;  /* 0x000000080808722b */ /* 0x000fd00000000008 */
[----:B------:R-:W-:Y:S01]  /*0600*/  DFMA R14, R14, R8, R14 ;  /* 0x000000080e0e722b */ /* 0x000fe2000000000e */
[----:B------:R-:W-:Y:S01]  /*0610*/  LOP3.LUT R9, R21, 0x800fffff, R7, 0xf8, !PT ;  /* 0x800fffff15097812 */ /* 0x000fe200078ef807 */
[----:B------:R-:W-:-:S06]  /*0620*/  IMAD.MOV.U32 R8, RZ, RZ, R6 ;  /* 0x000000ffff087224 */ /* 0x000fcc00078e0006 */
[----:B------:R-:W-:Y:S02]  /*0630*/  DFMA R16, R14, -R4, 1 ;  /* 0x3ff000000e10742b */ /* 0x000fe40000000804 */
[----:B------:R-:W-:-:S06]  /*0640*/  @!P2 DFMA R8, R8, 2, -R18 ;  /* 0x400000000808a82b */ /* 0x000fcc0000000812 */
[----:B------:R-:W-:-:S04]  /*0650*/  DFMA R16, R14, R16, R14 ;  /* 0x000000100e10722b */ /* 0x000fc8000000000e */
[----:B------:R-:W-:-:S04]  /*0660*/  @!P2 LOP3.LUT R25, R9, 0x7ff00000, RZ, 0xc0, !PT ;  /* 0x7ff000000919a812 */ /* 0x000fc800078ec0ff */
[----:B------:R-:W-:Y:S01]  /*0670*/  DMUL R14, R16, R8 ;  /* 0x00000008100e7228 */ /* 0x000fe20000000000 */
[----:B------:R-:W-:-:S05]  /*0680*/  VIADD R26, R25, 0xffffffff ;  /* 0xffffffff191a7836 */ /* 0x000fca0000000000 */
[----:B------:R-:W-:Y:S01]  /*0690*/  ISETP.GT.U32.AND P0, PT, R26, 0x7feffffe, PT ;  /* 0x7feffffe1a00780c */ /* 0x000fe20003f04070 */
[----:B------:R-:W-:Y:S01]  /*06a0*/  VIADD R26, R24, 0xffffffff ;  /* 0xffffffff181a7836 */ /* 0x000fe20000000000 */
[----:B------:R-:W-:-:S04]  /*06b0*/  DFMA R18, R14, -R4, R8 ;  /* 0x800000040e12722b */ /* 0x000fc80000000008 */
[----:B------:R-:W-:-:S04]  /*06c0*/  ISETP.GT.U32.OR P0, PT, R26, 0x7feffffe, P0 ;  /* 0x7feffffe1a00780c */ /* 0x000fc80000704470 */
[----:B------:R-:W-:-:S09]  /*06d0*/  DFMA R18, R16, R18, R14 ;  /* 0x000000121012722b */ /* 0x000fd2000000000e */
[----:B------:R-:W-:Y:S05]  /*06e0*/  @P0 BRA `(.L_x_3) ;  /* 0x0000000000600947 */ /* 0x000fea0003800000 */
[----:B------:R-:W-:Y:S01]  /*06f0*/  VIADDMNMX R20, R23, -R20, 0xb9600000, !PT ;  /* 0xb960000017147446 */ /* 0x000fe20007800914 */
[----:B------:R-:W-:-:S03]  /*0700*/  IMAD.MOV.U32 R6, RZ, RZ, RZ ;  /* 0x000000ffff067224 */ /* 0x000fc600078e00ff */
[----:B------:R-:W-:-:S05]  /*0710*/  VIMNMX R20, PT, PT, R20, 0x46a00000, PT ;  /* 0x46a0000014147848 */ /* 0x000fca0003fe0100 */
[----:B------:R-:W-:-:S04]  /*0720*/  IMAD.IADD R20, R20, 0x1, -R21 ;  /* 0x0000000114147824 */ /* 0x000fc800078e0a15 */
[----:B------:R-:W-:-:S06]  /*0730*/  VIADD R7, R20, 0x7fe00000 ;  /* 0x7fe0000014077836 */ /* 0x000fcc0000000000 */
[----:B------:R-:W-:-:S10]  /*0740*/  DMUL R14, R18, R6 ;  /* 0x00000006120e7228 */ /* 0x000fd40000000000 */
[----:B------:R-:W-:-:S13]  /*0750*/  FSETP.GTU.AND P0, PT, |R15|, 1.469367938527859385e-39, PT ;  /* 0x001000000f00780b */ /* 0x000fda0003f0c200 */
[----:B------:R-:W-:Y:S05]  /*0760*/  @P0 BRA `(.L_x_4) ;  /* 0x0000000000980947 */ /* 0x000fea0003800000 */
[----:B------:R-:W-:Y:S01]  /*0770*/  DFMA R4, R18, -R4, R8 ;  /* 0x800000041204722b */ /* 0x000fe20000000008 */
[----:B------:R-:W-:-:S09]  /*0780*/  IMAD.MOV.U32 R6, RZ, RZ, RZ ;  /* 0x000000ffff067224 */ /* 0x000fd200078e00ff */
[C---:B------:R-:W-:Y:S02]  /*0790*/  FSETP.NEU.AND P0, PT, R5.reuse, RZ, PT ;  /* 0x000000ff0500720b */ /* 0x040fe40003f0d000 */
[----:B------:R-:W-:-:S04]  /*07a0*/  LOP3.LUT R9, R5, 0x80000000, R3, 0x48, !PT ;  /* 0x8000000005097812 */ /* 0x000fc800078e4803 */
[----:B------:R-:W-:-:S07]  /*07b0*/  LOP3.LUT R7, R9, R7, RZ, 0xfc, !PT ;  /* 0x0000000709077212 */ /* 0x000fce00078efcff */
[----:B------:R-:W-:Y:S05]  /*07c0*/  @!P0 BRA `(.L_x_4) ;  /* 0x0000000000808947 */ /* 0x000fea0003800000 */
[----:B------:R-:W-:Y:S01]  /*07d0*/  IMAD.MOV R3, RZ, RZ, -R20 ;  /* 0x000000ffff037224 */ /* 0x000fe200078e0a14 */
[----:B------:R-:W-:Y:S01]  /*07e0*/  DMUL.RP R6, R18, R6 ;  /* 0x0000000612067228 */ /* 0x000fe20000008000 */
[----:B------:R-:W-:-:S06]  /*07f0*/  IMAD.MOV.U32 R2, RZ, RZ, RZ ;  /* 0x000000ffff027224 */ /* 0x000fcc00078e00ff */
[----:B------:R-:W-:-:S03]  /*0800*/  DFMA R2, R14, -R2, R18 ;  /* 0x800000020e02722b */ /* 0x000fc60000000012 */
[----:B------:R-:W-:-:S03]  /*0810*/  LOP3.LUT R9, R7, R9, RZ, 0x3c, !PT ;  /* 0x0000000907097212 */ /* 0x000fc600078e3cff */
[----:B------:R-:W-:-:S04]  /*0820*/  IADD3 R2, PT, PT, -R20, -0x43300000, RZ ;  /* 0xbcd0000014027810 */ /* 0x000fc80007ffe1ff */
[----:B------:R-:W-:-:S04]  /*0830*/  FSETP.NEU.AND P0, PT, |R3|, R2, PT ;  /* 0x000000020300720b */ /* 0x000fc80003f0d200 */
[----:B------:R-:W-:Y:S02]  /*0840*/  FSEL R14, R6, R14, !P0 ;  /* 0x0000000e060e7208 */ /* 0x000fe40004000000 */
[----:B------:R-:W-:Y:S01]  /*0850*/  FSEL R15, R9, R15, !P0 ;  /* 0x0000000f090f7208 */ /* 0x000fe20004000000 */
[----:B------:R-:W-:Y:S06]  /*0860*/  BRA `(.L_x_4) ;  /* 0x0000000000587947 */ /* 0x000fec0003800000 */
.L_x_3:
[----:B------:R-:W-:-:S14]  /*0870*/  DSETP.NAN.AND P0, PT, R6, R6, PT ;  /* 0x000000060600722a */ /* 0x000fdc0003f08000 */
[----:B------:R-:W-:Y:S05]  /*0880*/  @P0 BRA `(.L_x_5) ;  /* 0x0000000000480947 */ /* 0x000fea0003800000 */
[----:B------:R-:W0:Y:S02]  /*0890*/  LDC.64 R4, c[0x0][0x398] ;  /* 0x0000e600ff047b82 */ /* 0x000e240000000a00 */
[----:B0-----:R-:W-:-:S14]  /*08a0*/  DSETP.NAN.AND P0, PT, R4, R4, PT ;  /* 0x000000040400722a */ /* 0x001fdc0003f08000 */
[----:B------:R-:W-:Y:S05]  /*08b0*/  @P0 BRA `(.L_x_6) ;  /* 0x0000000000300947 */ /* 0x000fea0003800000 */
[----:B------:R-:W-:Y:S01]  /*08c0*/  ISETP.NE.AND P0, PT, R25, R24, PT ;  /* 0x000000181900720c */ /* 0x000fe20003f05270 */
[----:B------:R-:W-:Y:S02]  /*08d0*/  IMAD.MOV.U32 R14, RZ, RZ, 0x0 ;  /* 0x00000000ff0e7424 */ /* 0x000fe400078e00ff */
[----:B------:R-:W-:-:S10]  /*08e0*/  IMAD.MOV.U32 R15, RZ, RZ, -0x80000 ;  /* 0xfff80000ff0f7424 */ /* 0x000fd400078e00ff */
[----:B------:R-:W-:Y:S05]  /*08f0*/  @!P0 BRA `(.L_x_4) ;  /* 0x0000000000348947 */ /* 0x000fea0003800000 */
[----:B------:R-:W-:Y:S02]  /*0900*/  ISETP.NE.AND P0, PT, R25, 0x7ff00000, PT ;  /* 0x7ff000001900780c */ /* 0x000fe40003f05270 */
[----:B------:R-:W-:Y:S02]  /*0910*/  LOP3.LUT R15, R7, 0x80000000, R3, 0x48, !PT ;  /* 0x80000000070f7812 */ /* 0x000fe400078e4803 */
[----:B------:R-:W-:-:S13]  /*0920*/  ISETP.EQ.OR P0, PT, R24, RZ, !P0 ;  /* 0x000000ff1800720c */ /* 0x000fda0004702670 */
[----:B------:R-:W-:Y:S01]  /*0930*/  @P0 LOP3.LUT R2, R15, 0x7ff00000, RZ, 0xfc, !PT ;  /* 0x7ff000000f020812 */ /* 0x000fe200078efcff */
[----:B------:R-:W-:Y:S02]  /*0940*/  @!P0 IMAD.MOV.U32 R14, RZ, RZ, RZ ;  /* 0x000000ffff0e8224 */ /* 0x000fe400078e00ff */
[----:B------:R-:W-:Y:S02]  /*0950*/  @P0 IMAD.MOV.U32 R14, RZ, RZ, RZ ;  /* 0x000000ffff0e0224 */ /* 0x000fe400078e00ff */
[----:B------:R-:W-:Y:S01]  /*0960*/  @P0 IMAD.MOV.U32 R15, RZ, RZ, R2 ;  /* 0x000000ffff0f0224 */ /* 0x000fe200078e0002 */
[----:B------:R-:W-:Y:S06]  /*0970*/  BRA `(.L_x_4) ;  /* 0x0000000000147947 */ /* 0x000fec0003800000 */
.L_x_6:
[----:B------:R-:W-:Y:S01]  /*0980*/  LOP3.LUT R15, R3, 0x80000, RZ, 0xfc, !PT ;  /* 0x00080000030f7812 */ /* 0x000fe200078efcff */
[----:B------:R-:W-:Y:S01]  /*0990*/  IMAD.MOV.U32 R14, RZ, RZ, R2 ;  /* 0x000000ffff0e7224 */ /* 0x000fe200078e0002 */
[----:B------:R-:W-:Y:S06]  /*09a0*/  BRA `(.L_x_4) ;  /* 0x0000000000087947 */ /* 0x000fec0003800000 */
.L_x_5:
[----:B------:R-:W-:Y:S01]  /*09b0*/  LOP3.LUT R15, R7, 0x80000, RZ, 0xfc, !PT ;  /* 0x00080000070f7812 */ /* 0x000fe200078efcff */
[----:B------:R-:W-:-:S07]  /*09c0*/  IMAD.MOV.U32 R14, RZ, RZ, R6 ;  /* 0x000000ffff0e7224 */ /* 0x000fce00078e0006 */
.L_x_4:
[----:B------:R-:W-:Y:S02]  /*09d0*/  IMAD.MOV.U32 R23, RZ, RZ, 0x0 ;  /* 0x00000000ff177424 */ /* 0x000fe400078e00ff */
[----:B------:R-:W-:Y:S02]  /*09e0*/  IMAD.MOV.U32 R2, RZ, RZ, R14 ;  /* 0x000000ffff027224 */ /* 0x000fe400078e000e */
[----:B------:R-:W-:Y:S01]  /*09f0*/  IMAD.MOV.U32 R3, RZ, RZ, R15 ;  /* 0x000000ffff037224 */ /* 0x000fe200078e000f */
[----:B------:R-:W-:Y:S06]  /*0a00*/  RET.REL.NODEC R22 `(_Z19compute_temperaturePdS_S_didd) ;  /* 0xfffffff4167c7950 */ /* 0x000fec0003c3ffff */
.L_x_7:
        /* <DEDUP_REMOVED lines=15> */
.L_x_8:


//--------------------- .nv.shared._Z24max_diff_final_reductionPdS_i --------------------------
	.section	.nv.shared._Z24max_diff_final_reductionPdS_i,"aw",@nobits
	.sectionflags	@""
	.align	8
.nv.shared._Z24max_diff_final_reductionPdS_i:
	.zero		3072


//--------------------- .nv.shared.reserved.0     --------------------------
	.section	.nv.shared.reserved.0,"aw",@nobits
	.weak		__nv_reservedSMEM_offset_0_alias
	.size		__nv_reservedSMEM_offset_0_alias, 0, 64
	.other		__nv_reservedSMEM_offset_0_alias,@"STO_CUDA_RESERVED_SHARED STV_DEFAULT"
__nv_reservedSMEM_offset_0_alias:
	.zero		0
	.zero		64


//--------------------- .nv.shared._Z18max_diff_reductionPdS_S_i --------------------------
	.section	.nv.shared._Z18max_diff_reductionPdS_S_i,"aw",@nobits
	.sectionflags	@""
	.align	8
.nv.shared._Z18max_diff_reductionPdS_S_i:
	.zero		3072


//--------------------- .nv.constant0._Z24max_diff_final_reductionPdS_i --------------------------
	.section	.nv.constant0._Z24max_diff_final_reductionPdS_i,"a",@progbits
	.sectionflags	@""
	.align	4
.nv.constant0._Z24max_diff_final_reductionPdS_i:
	.zero		916


//--------------------- .nv.constant0._Z18max_diff_reductionPdS_S_i --------------------------
	.section	.nv.constant0._Z18max_diff_reductionPdS_S_i,"a",@progbits
	.sectionflags	@""
	.align	4
.nv.constant0._Z18max_diff_reductionPdS_S_i:
	.zero		924


//--------------------- .nv.constant0._Z19compute_temperaturePdS_S_didd --------------------------
	.section	.nv.constant0._Z19compute_temperaturePdS_S_didd,"a",@progbits
	.sectionflags	@""
	.align	4
.nv.constant0._Z19compute_temperaturePdS_S_didd:
	.zero		952


//--------------------- SYMBOLS --------------------------

	.type		.nv.reservedSmem.offset0,@object
	.size		.nv.reservedSmem.offset0,0x4
	.type		.nv.reservedSmem.cap,@object
	.size		.nv.reservedSmem.cap,0x4
